//
// Generated by NVIDIA NVVM Compiler
//
// Compiler Build ID: CL-36424714
// Cuda compilation tools, release 13.0, V13.0.88
// Based on NVVM 20.0.0
//

.version 9.0
.target sm_100
.address_size 64

	// .globl	_Z13adamw_kernel2PfS_S_S_lfffffff

.visible .entry _Z13adamw_kernel2PfS_S_S_lfffffff(
	.param .u64 .ptr .align 1 _Z13adamw_kernel2PfS_S_S_lfffffff_param_0,
	.param .u64 .ptr .align 1 _Z13adamw_kernel2PfS_S_S_lfffffff_param_1,
	.param .u64 .ptr .align 1 _Z13adamw_kernel2PfS_S_S_lfffffff_param_2,
	.param .u64 .ptr .align 1 _Z13adamw_kernel2PfS_S_S_lfffffff_param_3,
	.param .u64 _Z13adamw_kernel2PfS_S_S_lfffffff_param_4,
	.param .f32 _Z13adamw_kernel2PfS_S_S_lfffffff_param_5,
	.param .f32 _Z13adamw_kernel2PfS_S_S_lfffffff_param_6,
	.param .f32 _Z13adamw_kernel2PfS_S_S_lfffffff_param_7,
	.param .f32 _Z13adamw_kernel2PfS_S_S_lfffffff_param_8,
	.param .f32 _Z13adamw_kernel2PfS_S_S_lfffffff_param_9,
	.param .f32 _Z13adamw_kernel2PfS_S_S_lfffffff_param_10,
	.param .f32 _Z13adamw_kernel2PfS_S_S_lfffffff_param_11
)
{
	.reg .pred 	%p<2>;
	.reg .b32 	%r<5>;
	.reg .b32 	%f<27>;
	.reg .b64 	%rd<16>;

	ld.param.u64 	%rd2, [_Z13adamw_kernel2PfS_S_S_lfffffff_param_0];
	ld.param.u64 	%rd3, [_Z13adamw_kernel2PfS_S_S_lfffffff_param_1];
	ld.param.u64 	%rd4, [_Z13adamw_kernel2PfS_S_S_lfffffff_param_2];
	ld.param.u64 	%rd5, [_Z13adamw_kernel2PfS_S_S_lfffffff_param_3];
	ld.param.u64 	%rd6, [_Z13adamw_kernel2PfS_S_S_lfffffff_param_4];
	ld.param.f32 	%f1, [_Z13adamw_kernel2PfS_S_S_lfffffff_param_5];
	ld.param.f32 	%f2, [_Z13adamw_kernel2PfS_S_S_lfffffff_param_6];
	ld.param.f32 	%f3, [_Z13adamw_kernel2PfS_S_S_lfffffff_param_7];
	ld.param.f32 	%f4, [_Z13adamw_kernel2PfS_S_S_lfffffff_param_8];
	ld.param.f32 	%f5, [_Z13adamw_kernel2PfS_S_S_lfffffff_param_9];
	ld.param.f32 	%f6, [_Z13adamw_kernel2PfS_S_S_lfffffff_param_10];
	ld.param.f32 	%f7, [_Z13adamw_kernel2PfS_S_S_lfffffff_param_11];
	mov.u32 	%r1, %ctaid.x;
	mov.u32 	%r2, %ntid.x;
	mov.u32 	%r3, %tid.x;
	mad.lo.s32 	%r4, %r1, %r2, %r3;
	cvt.s64.s32 	%rd1, %r4;
	setp.le.s64 	%p1, %rd6, %rd1;
	@%p1 bra 	$L__BB0_2;
	cvta.to.global.u64 	%rd7, %rd3;
	cvta.to.global.u64 	%rd8, %rd4;
	cvta.to.global.u64 	%rd9, %rd5;
	cvta.to.global.u64 	%rd10, %rd2;
	shl.b64 	%rd11, %rd1, 2;
	add.s64 	%rd12, %rd7, %rd11;
	ld.global.f32 	%f8, [%rd12];
	add.s64 	%rd13, %rd8, %rd11;
	ld.global.f32 	%f9, [%rd13];
	add.s64 	%rd14, %rd9, %rd11;
	ld.global.f32 	%f10, [%rd14];
	neg.f32 	%f11, %f2;
	fma.rn.f32 	%f12, %f11, %f8, %f8;
	fma.rn.f32 	%f13, %f2, %f9, %f12;
	st.global.f32 	[%rd13], %f13;
	mul.f32 	%f14, %f8, %f8;
	neg.f32 	%f15, %f3;
	fma.rn.f32 	%f16, %f15, %f14, %f14;
	fma.rn.f32 	%f17, %f3, %f10, %f16;
	st.global.f32 	[%rd14], %f17;
	div.rn.f32 	%f18, %f13, %f4;
	div.rn.f32 	%f19, %f17, %f5;
	sqrt.rn.f32 	%f20, %f19;
	add.f32 	%f21, %f6, %f20;
	div.rn.f32 	%f22, %f18, %f21;
	add.s64 	%rd15, %rd10, %rd11;
	ld.global.f32 	%f23, [%rd15];
	fma.rn.f32 	%f24, %f7, %f23, %f22;
	mul.f32 	%f25, %f1, %f24;
	sub.f32 	%f26, %f23, %f25;
	st.global.f32 	[%rd15], %f26;
$L__BB0_2:
	ret;

}


// ===== COMPILED SASS (sm_100) =====

	.target	sm_100

	.elftype	@"ET_EXEC"


//--------------------- .note.nv.tkinfo           --------------------------
	.section	.note.nv.tkinfo,"",@"SHT_NOTE"
	.sectionflags	@"SHF_NOTE_NV_TKINFO"
	.tkinfo
        /*0018*/ 	.word	0x00000002
        /*0030*/ 	.string	""
        /*0030*/ 	.string	"ptxas"
        /*0030*/ 	.string	"Cuda compilation tools, release 13.0, V13.0.88"
        /*0030*/ 	.string	"Build cuda_13.0.r13.0/compiler.36424714_0"
        /*0030*/ 	.string	"-arch sm_100 -m 64 "



//--------------------- .note.nv.cuinfo           --------------------------
	.section	.note.nv.cuinfo,"",@"SHT_NOTE"
	.sectionflags	@"SHF_NOTE_NV_CUINFO"
        /*0018*/ 	.short	0x0002
        /*001a*/ 	.short	0x0064
        /*001c*/ 	.short	0x0082
	.zero		2


//--------------------- .nv.info                  --------------------------
	.section	.nv.info,"",@"SHT_CUDA_INFO"
	.align	4


	//----- nvinfo : EIATTR_REGCOUNT
	.align		4
        /*0000*/ 	.byte	0x04, 0x2f
        /*0002*/ 	.short	(.L_1 - .L_0)
	.align		4
.L_0:
        /*0004*/ 	.word	index@(_Z13adamw_kernel2PfS_S_S_lfffffff)
        /*0008*/ 	.word	0x00000014


	//----- nvinfo : EIATTR_FRAME_SIZE
	.align		4
.L_1:
        /*000c*/ 	.byte	0x04, 0x11
        /*000e*/ 	.short	(.L_3 - .L_2)
	.align		4
.L_2:
        /*0010*/ 	.word	index@($__internal_1_$__cuda_sm3x_div_rn_noftz_f32_slowpath)
        /*0014*/ 	.word	0x00000000


	//----- nvinfo : EIATTR_FRAME_SIZE
	.align		4
.L_3:
        /*0018*/ 	.byte	0x04, 0x11
        /*001a*/ 	.short	(.L_5 - .L_4)
	.align		4
.L_4:
        /*001c*/ 	.word	index@($__internal_0_$__cuda_sm20_sqrt_rn_f32_slowpath)
        /*0020*/ 	.word	0x00000000


	//----- nvinfo : EIATTR_FRAME_SIZE
	.align		4
.L_5:
        /*0024*/ 	.byte	0x04, 0x11
        /*0026*/ 	.short	(.L_7 - .L_6)
	.align		4
.L_6:
        /*0028*/ 	.word	index@(_Z13adamw_kernel2PfS_S_S_lfffffff)
        /*002c*/ 	.word	0x00000000


	//----- nvinfo : EIATTR_MIN_STACK_SIZE
	.align		4
.L_7:
        /*0030*/ 	.byte	0x04, 0x12
        /*0032*/ 	.short	(.L_9 - .L_8)
	.align		4
.L_8:
        /*0034*/ 	.word	index@(_Z13adamw_kernel2PfS_S_S_lfffffff)
        /*0038*/ 	.word	0x00000000
.L_9:


//--------------------- .nv.compat                --------------------------
	.section	.nv.compat,"",@"SHT_CUDA_COMPAT_INFO"
	.align	4
        /*0000*/ 	.byte	0x02, 0x09, 0x00, 0x00, 0x02, 0x02, 0x01, 0x00, 0x02, 0x05, 0x05, 0x00, 0x03, 0x07, 0x01, 0x01
        /*0010*/ 	.byte	0x02, 0x03, 0x00, 0x00, 0x02, 0x06, 0x01, 0x00, 0x04, 0x0b, 0x08, 0x00, 0x01, 0x00, 0x00, 0x00
        /*0020*/ 	.byte	0x00, 0x00, 0x00, 0x00


//--------------------- .nv.info._Z13adamw_kernel2PfS_S_S_lfffffff --------------------------
	.section	.nv.info._Z13adamw_kernel2PfS_S_S_lfffffff,"",@"SHT_CUDA_INFO"
	.sectionflags	@""
	.align	4


	//----- nvinfo : EIATTR_CUDA_API_VERSION
	.align		4
        /*0000*/ 	.byte	0x04, 0x37
        /*0002*/ 	.short	(.L_11 - .L_10)
.L_10:
        /*0004*/ 	.word	0x00000082


	//----- nvinfo : EIATTR_KPARAM_INFO
	.align		4
.L_11:
        /*0008*/ 	.byte	0x04, 0x17
        /*000a*/ 	.short	(.L_13 - .L_12)
.L_12:
        /*000c*/ 	.word	0x00000000
        /*0010*/ 	.short	0x000b
        /*0012*/ 	.short	0x0040
        /*0014*/ 	.byte	0x00, 0xf0, 0x11, 0x00


	//----- nvinfo : EIATTR_KPARAM_INFO
	.align		4
.L_13:
        /*0018*/ 	.byte	0x04, 0x17
        /*001a*/ 	.short	(.L_15 - .L_14)
.L_14:
        /*001c*/ 	.word	0x00000000
        /*0020*/ 	.short	0x000a
        /*0022*/ 	.short	0x003c
        /*0024*/ 	.byte	0x00, 0xf0, 0x11, 0x00


	//----- nvinfo : EIATTR_KPARAM_INFO
	.align		4
.L_15:
        /*0028*/ 	.byte	0x04, 0x17
        /*002a*/ 	.short	(.L_17 - .L_16)
.L_16:
        /*002c*/ 	.word	0x00000000
        /*0030*/ 	.short	0x0009
        /*0032*/ 	.short	0x0038
        /*0034*/ 	.byte	0x00, 0xf0, 0x11, 0x00


	//----- nvinfo : EIATTR_KPARAM_INFO
	.align		4
.L_17:
        /*0038*/ 	.byte	0x04, 0x17
        /*003a*/ 	.short	(.L_19 - .L_18)
.L_18:
        /*003c*/ 	.word	0x00000000
        /*0040*/ 	.short	0x0008
        /*0042*/ 	.short	0x0034
        /*0044*/ 	.byte	0x00, 0xf0, 0x11, 0x00


	//----- nvinfo : EIATTR_KPARAM_INFO
	.align		4
.L_19:
        /*0048*/ 	.byte	0x04, 0x17
        /*004a*/ 	.short	(.L_21 - .L_20)
.L_20:
        /*004c*/ 	.word	0x00000000
        /*0050*/ 	.short	0x0007
        /*0052*/ 	.short	0x0030
        /*0054*/ 	.byte	0x00, 0xf0, 0x11, 0x00


	//----- nvinfo : EIATTR_KPARAM_INFO
	.align		4
.L_21:
        /*0058*/ 	.byte	0x04, 0x17
        /*005a*/ 	.short	(.L_23 - .L_22)
.L_22:
        /*005c*/ 	.word	0x00000000
        /*0060*/ 	.short	0x0006
        /*0062*/ 	.short	0x002c
        /*0064*/ 	.byte	0x00, 0xf0, 0x11, 0x00


	//----- nvinfo : EIATTR_KPARAM_INFO
	.align		4
.L_23:
        /*0068*/ 	.byte	0x04, 0x17
        /*006a*/ 	.short	(.L_25 - .L_24)
.L_24:
        /*006c*/ 	.word	0x00000000
        /*0070*/ 	.short	0x0005
        /*0072*/ 	.short	0x0028
        /*0074*/ 	.byte	0x00, 0xf0, 0x11, 0x00


	//----- nvinfo : EIATTR_KPARAM_INFO
	.align		4
.L_25:
        /*0078*/ 	.byte	0x04, 0x17
        /*007a*/ 	.short	(.L_27 - .L_26)
.L_26:
        /*007c*/ 	.word	0x00000000
        /*0080*/ 	.short	0x0004
        /*0082*/ 	.short	0x0020
        /*0084*/ 	.byte	0x00, 0xf0, 0x21, 0x00


	//----- nvinfo : EIATTR_KPARAM_INFO
	.align		4
.L_27:
        /*0088*/ 	.byte	0x04, 0x17
        /*008a*/ 	.short	(.L_29 - .L_28)
.L_28:
        /*008c*/ 	.word	0x00000000
        /*0090*/ 	.short	0x0003
        /*0092*/ 	.short	0x0018
        /*0094*/ 	.byte	0x00, 0xf5, 0x21, 0x00


	//----- nvinfo : EIATTR_KPARAM_INFO
	.align		4
.L_29:
        /*0098*/ 	.byte	0x04, 0x17
        /*009a*/ 	.short	(.L_31 - .L_30)
.L_30:
        /*009c*/ 	.word	0x00000000
        /*00a0*/ 	.short	0x0002
        /*00a2*/ 	.short	0x0010
        /*00a4*/ 	.byte	0x00, 0xf5, 0x21, 0x00


	//----- nvinfo : EIATTR_KPARAM_INFO
	.align		4
.L_31:
        /*00a8*/ 	.byte	0x04, 0x17
        /*00aa*/ 	.short	(.L_33 - .L_32)
.L_32:
        /*00ac*/ 	.word	0x00000000
        /*00b0*/ 	.short	0x0001
        /*00b2*/ 	.short	0x0008
        /*00b4*/ 	.byte	0x00, 0xf5, 0x21, 0x00


	//----- nvinfo : EIATTR_KPARAM_INFO
	.align		4
.L_33:
        /*00b8*/ 	.byte	0x04, 0x17
        /*00ba*/ 	.short	(.L_35 - .L_34)
.L_34:
        /*00bc*/ 	.word	0x00000000
        /*00c0*/ 	.short	0x0000
        /*00c2*/ 	.short	0x0000
        /*00c4*/ 	.byte	0x00, 0xf5, 0x21, 0x00


	//----- nvinfo : EIATTR_SPARSE_MMA_MASK
	.align		4
.L_35:
        /*00c8*/ 	.byte	0x03, 0x50
        /*00ca*/ 	.short	0x0000


	//----- nvinfo : EIATTR_MAXREG_COUNT
	.align		4
        /*00cc*/ 	.byte	0x03, 0x1b
        /*00ce*/ 	.short	0x00ff


	//----- nvinfo : EIATTR_MERCURY_ISA_VERSION
	.align		4
        /*00d0*/ 	.byte	0x03, 0x5f
        /*00d2*/ 	.short	0x0101


	//----- nvinfo : EIATTR_VRC_CTA_INIT_COUNT
	.align		4
        /*00d4*/ 	.byte	0x02, 0x4a
	.zero		1
	.zero		1


	//----- nvinfo : EIATTR_EXIT_INSTR_OFFSETS
	.align		4
        /*00d8*/ 	.byte	0x04, 0x1c
        /*00da*/ 	.short	(.L_37 - .L_36)


	//   ....[0]....
.L_36:
        /*00dc*/ 	.word	0x00000090


	//   ....[1]....
        /*00e0*/ 	.word	0x00000680


	//----- nvinfo : EIATTR_CRS_STACK_SIZE
	.align		4
.L_37:
        /*00e4*/ 	.byte	0x04, 0x1e
        /*00e6*/ 	.short	(.L_39 - .L_38)
.L_38:
        /*00e8*/ 	.word	0x00000000


	//----- nvinfo : EIATTR_CBANK_PARAM_SIZE
	.align		4
.L_39:
        /*00ec*/ 	.byte	0x03, 0x19
        /*00ee*/ 	.short	0x0044


	//----- nvinfo : EIATTR_PARAM_CBANK
	.align		4
        /*00f0*/ 	.byte	0x04, 0x0a
        /*00f2*/ 	.short	(.L_41 - .L_40)
	.align		4
.L_40:
        /*00f4*/ 	.word	index@(.nv.constant0._Z13adamw_kernel2PfS_S_S_lfffffff)
        /*00f8*/ 	.short	0x0380
        /*00fa*/ 	.short	0x0044


	//----- nvinfo : EIATTR_SW_WAR
	.align		4
.L_41:
        /*00fc*/ 	.byte	0x04, 0x36
        /*00fe*/ 	.short	(.L_43 - .L_42)
.L_42:
        /*0100*/ 	.word	0x00000008
.L_43:


//--------------------- .nv.callgraph             --------------------------
	.section	.nv.callgraph,"",@"SHT_CUDA_CALLGRAPH"
	.align	4
	.sectionentsize	8
	.align		4
        /*0000*/ 	.word	0x00000000
	.align		4
        /*0004*/ 	.word	0xffffffff
	.align		4
        /*0008*/ 	.word	0x00000000
	.align		4
        /*000c*/ 	.word	0xfffffffe
	.align		4
        /*0010*/ 	.word	0x00000000
	.align		4
        /*0014*/ 	.word	0xfffffffd
	.align		4
        /*0018*/ 	.word	0x00000000
	.align		4
        /*001c*/ 	.word	0xfffffffc


//--------------------- .text._Z13adamw_kernel2PfS_S_S_lfffffff --------------------------
	.section	.text._Z13adamw_kernel2PfS_S_S_lfffffff,"ax",@progbits
	.align	128
        .global         _Z13adamw_kernel2PfS_S_S_lfffffff
        .type           _Z13adamw_kernel2PfS_S_S_lfffffff,@function
        .size           _Z13adamw_kernel2PfS_S_S_lfffffff,(.L_x_23 - _Z13adamw_kernel2PfS_S_S_lfffffff)
        .other          _Z13adamw_kernel2PfS_S_S_lfffffff,@"STO_CUDA_ENTRY STV_DEFAULT"
_Z13adamw_kernel2PfS_S_S_lfffffff:
.text._Z13adamw_kernel2PfS_S_S_lfffffff:
[----:B------:R-:W-:Y:S01]  /*0000*/  LDC R1, c[0x0][0x37c] ;  /* 0x0000df00ff017b82 */ /* 0x000fe20000000800 */
[----:B------:R-:W0:Y:S07]  /*0010*/  S2R R3, SR_TID.X ;  /* 0x0000000000037919 */ /* 0x000e2e0000002100 */
[----:B------:R-:W0:Y:S01]  /*0020*/  S2UR UR4, SR_CTAID.X ;  /* 0x00000000000479c3 */ /* 0x000e220000002500 */
[----:B------:R-:W1:Y:S07]  /*0030*/  LDCU.64 UR6, c[0x0][0x3a0] ;  /* 0x00007400ff0677ac */ /* 0x000e6e0008000a00 */
[----:B------:R-:W0:Y:S02]  /*0040*/  LDC R4, c[0x0][0x360] ;  /* 0x0000d800ff047b82 */ /* 0x000e240000000800 */
[----:B0-----:R-:W-:-:S05]  /*0050*/  IMAD R4, R4, UR4, R3 ;  /* 0x0000000404047c24 */ /* 0x001fca000f8e0203 */
[----:B-1----:R-:W-:Y:S02]  /*0060*/  ISETP.GE.U32.AND P0, PT, R4, UR6, PT ;  /* 0x0000000604007c0c */ /* 0x002fe4000bf06070 */
[----:B------:R-:W-:-:S04]  /*0070*/  SHF.R.S32.HI R3, RZ, 0x1f, R4 ;  /* 0x0000001fff037819 */ /* 0x000fc80000011404 */
[----:B------:R-:W-:-:S13]  /*0080*/  ISETP.GE.AND.EX P0, PT, R3, UR7, PT, P0 ;  /* 0x0000000703007c0c */ /* 0x000fda000bf06300 */
[----:B------:R-:W-:Y:S05]  /*0090*/  @P0 EXIT ;  /* 0x000000000000094d */ /* 0x000fea0003800000 */
[----:B------:R-:W0:Y:S01]  /*00a0*/  LDCU.64 UR6, c[0x0][0x388] ;  /* 0x00007100ff0677ac */ /* 0x000e220008000a00 */
[C---:B------:R-:W-:Y:S01]  /*00b0*/  IMAD.SHL.U32 R5, R4.reuse, 0x4, RZ ;  /* 0x0000000404057824 */ /* 0x040fe200078e00ff */
[----:B------:R-:W-:Y:S01]  /*00c0*/  SHF.L.U64.HI R4, R4, 0x2, R3 ;  /* 0x0000000204047819 */ /* 0x000fe20000010203 */
[----:B------:R-:W1:Y:S01]  /*00d0*/  LDC.64 R10, c[0x0][0x3b0] ;  /* 0x0000ec00ff0a7b82 */ /* 0x000e620000000a00 */
[----:B------:R-:W2:Y:S01]  /*00e0*/  LDCU.128 UR8, c[0x0][0x390] ;  /* 0x00007200ff0877ac */ /* 0x000ea20008000c00 */
[----:B------:R-:W3:Y:S01]  /*00f0*/  LDCU.64 UR4, c[0x0][0x358] ;  /* 0x00006b00ff0477ac */ /* 0x000ee20008000a00 */
[----:B0-----:R-:W-:Y:S01]  /*0100*/  IADD3 R12, P0, PT, R5, UR6, RZ ;  /* 0x00000006050c7c10 */ /* 0x001fe2000ff1e0ff */
[----:B------:R-:W0:Y:S03]  /*0110*/  LDCU UR6, c[0x0][0x3ac] ;  /* 0x00007580ff0677ac */ /* 0x000e260008000800 */
[----:B------:R-:W-:-:S02]  /*0120*/  IADD3.X R13, PT, PT, R4, UR7, RZ, P0, !PT ;  /* 0x00000007040d7c10 */ /* 0x000fc400087fe4ff */
[C---:B--2---:R-:W-:Y:S02]  /*0130*/  IADD3 R6, P1, PT, R5.reuse, UR8, RZ ;  /* 0x0000000805067c10 */ /* 0x044fe4000ff3e0ff */
[----:B------:R-:W-:Y:S01]  /*0140*/  IADD3 R8, P0, PT, R5, UR10, RZ ;  /* 0x0000000a05087c10 */ /* 0x000fe2000ff1e0ff */
[----:B---3--:R-:W2:Y:S01]  /*0150*/  LDG.E R12, desc[UR4][R12.64] ;  /* 0x000000040c0c7981 */ /* 0x008ea2000c1e1900 */
[C---:B------:R-:W-:Y:S02]  /*0160*/  IADD3.X R7, PT, PT, R4.reuse, UR9, RZ, P1, !PT ;  /* 0x0000000904077c10 */ /* 0x040fe40008ffe4ff */
[----:B------:R-:W-:-:S03]  /*0170*/  IADD3.X R9, PT, PT, R4, UR11, RZ, P0, !PT ;  /* 0x0000000b04097c10 */ /* 0x000fc600087fe4ff */
[----:B------:R-:W3:Y:S04]  /*0180*/  LDG.E R2, desc[UR4][R6.64] ;  /* 0x0000000406027981 */ /* 0x000ee8000c1e1900 */
[----:B------:R-:W4:Y:S01]  /*0190*/  LDG.E R3, desc[UR4][R8.64] ;  /* 0x0000000408037981 */ /* 0x000f22000c1e1900 */
[----:B-1----:R-:W1:Y:S01]  /*01a0*/  MUFU.RCP R14, R11 ;  /* 0x0000000b000e7308 */ /* 0x002e620000001000 */
[----:B------:R-:W-:Y:S01]  /*01b0*/  BSSY.RECONVERGENT B0, `(.L_x_0) ;  /* 0x0000014000007945 */ /* 0x000fe20003800200 */
[C---:B--2---:R-:W-:Y:S01]  /*01c0*/  FMUL R17, R12.reuse, R12 ;  /* 0x0000000c0c117220 */ /* 0x044fe20000400000 */
[----:B0-----:R-:W-:-:S03]  /*01d0*/  FFMA R15, R12, -UR6, R12 ;  /* 0x800000060c0f7c23 */ /* 0x001fc6000800000c */
[----:B------:R-:W-:Y:S01]  /*01e0*/  FFMA R0, R17, -R10, R17 ;  /* 0x8000000a11007223 */ /* 0x000fe20000000011 */
[----:B---3--:R-:W-:-:S03]  /*01f0*/  FFMA R2, R2, UR6, R15 ;  /* 0x0000000602027c23 */ /* 0x008fc6000800000f */
[----:B----4-:R-:W-:Y:S02]  /*0200*/  FFMA R0, R3, R10, R0 ;  /* 0x0000000a03007223 */ /* 0x010fe40000000000 */
[----:B------:R0:W-:Y:S01]  /*0210*/  STG.E desc[UR4][R6.64], R2 ;  /* 0x0000000206007986 */ /* 0x0001e2000c101904 */
[----:B------:R-:W2:Y:S03]  /*0220*/  FCHK P0, R2, R11 ;  /* 0x0000000b02007302 */ /* 0x000ea60000000000 */
[----:B------:R0:W-:Y:S01]  /*0230*/  STG.E desc[UR4][R8.64], R0 ;  /* 0x0000000008007986 */ /* 0x0001e2000c101904 */
[----:B-1----:R-:W-:-:S04]  /*0240*/  FFMA R3, R14, -R11, 1 ;  /* 0x3f8000000e037423 */ /* 0x002fc8000000080b */
[----:B------:R-:W-:-:S04]  /*0250*/  FFMA R3, R14, R3, R14 ;  /* 0x000000030e037223 */ /* 0x000fc8000000000e */
[----:B------:R-:W-:-:S04]  /*0260*/  FFMA R10, R2, R3, RZ ;  /* 0x00000003020a7223 */ /* 0x000fc800000000ff */
[----:B------:R-:W-:-:S04]  /*0270*/  FFMA R13, R10, -R11, R2 ;  /* 0x8000000b0a0d7223 */ /* 0x000fc80000000002 */
[----:B------:R-:W-:Y:S01]  /*0280*/  FFMA R13, R3, R13, R10 ;  /* 0x0000000d030d7223 */ /* 0x000fe2000000000a */
[----:B0-2---:R-:W-:Y:S06]  /*0290*/  @!P0 BRA `(.L_x_1) ;  /* 0x0000000000148947 */ /* 0x005fec0003800000 */
[----:B------:R-:W0:Y:S01]  /*02a0*/  LDCU UR6, c[0x0][0x3b4] ;  /* 0x00007680ff0677ac */ /* 0x000e220008000800 */
[----:B------:R-:W-:Y:S01]  /*02b0*/  MOV R6, 0x2e0 ;  /* 0x000002e000067802 */ /* 0x000fe20000000f00 */
[----:B0-----:R-:W-:-:S07]  /*02c0*/  IMAD.U32 R3, RZ, RZ, UR6 ;  /* 0x00000006ff037e24 */ /* 0x001fce000f8e00ff */
[----:B------:R-:W-:Y:S05]  /*02d0*/  CALL.REL.NOINC `($__internal_1_$__cuda_sm3x_div_rn_noftz_f32_slowpath) ;  /* 0x0000000400487944 */ /* 0x000fea0003c00000 */
[----:B------:R-:W-:-:S07]  /*02e0*/  IMAD.MOV.U32 R13, RZ, RZ, R2 ;  /* 0x000000ffff0d7224 */ /* 0x000fce00078e0002 */
.L_x_1:
[----:B------:R-:W-:Y:S05]  /*02f0*/  BSYNC.RECONVERGENT B0 ;  /* 0x0000000000007941 */ /* 0x000fea0003800200 */
.L_x_0:
[----:B------:R-:W0:Y:S01]  /*0300*/  LDC R7, c[0x0][0x3b8] ;  /* 0x0000ee00ff077b82 */ /* 0x000e220000000800 */
[----:B------:R-:W-:Y:S01]  /*0310*/  BSSY.RECONVERGENT B0, `(.L_x_2) ;  /* 0x000000e000007945 */ /* 0x000fe20003800200 */
[----:B0-----:R-:W0:Y:S08]  /*0320*/  MUFU.RCP R2, R7 ;  /* 0x0000000700027308 */ /* 0x001e300000001000 */
[----:B------:R-:W1:Y:S01]  /*0330*/  FCHK P0, R0, R7 ;  /* 0x0000000700007302 */ /* 0x000e620000000000 */
[----:B0-----:R-:W-:-:S04]  /*0340*/  FFMA R3, R2, -R7, 1 ;  /* 0x3f80000002037423 */ /* 0x001fc80000000807 */
[----:B------:R-:W-:-:S04]  /*0350*/  FFMA R3, R2, R3, R2 ;  /* 0x0000000302037223 */ /* 0x000fc80000000002 */
[----:B------:R-:W-:-:S04]  /*0360*/  FFMA R2, R0, R3, RZ ;  /* 0x0000000300027223 */ /* 0x000fc800000000ff */
[----:B------:R-:W-:-:S04]  /*0370*/  FFMA R6, R2, -R7, R0 ;  /* 0x8000000702067223 */ /* 0x000fc80000000000 */
[----:B------:R-:W-:Y:S01]  /*0380*/  FFMA R2, R3, R6, R2 ;  /* 0x0000000603027223 */ /* 0x000fe20000000002 */
[----:B-1----:R-:W-:Y:S06]  /*0390*/  @!P0 BRA `(.L_x_3) ;  /* 0x0000000000148947 */ /* 0x002fec0003800000 */
[----:B------:R-:W0:Y:S01]  /*03a0*/  LDCU UR6, c[0x0][0x3b8] ;  /* 0x00007700ff0677ac */ /* 0x000e220008000800 */
[----:B------:R-:W-:Y:S01]  /*03b0*/  IMAD.MOV.U32 R2, RZ, RZ, R0 ;  /* 0x000000ffff027224 */ /* 0x000fe200078e0000 */
[----:B------:R-:W-:Y:S02]  /*03c0*/  MOV R6, 0x3f0 ;  /* 0x000003f000067802 */ /* 0x000fe40000000f00 */
[----:B0-----:R-:W-:-:S07]  /*03d0*/  MOV R3, UR6 ;  /* 0x0000000600037c02 */ /* 0x001fce0008000f00 */
[----:B------:R-:W-:Y:S05]  /*03e0*/  CALL.REL.NOINC `($__internal_1_$__cuda_sm3x_div_rn_noftz_f32_slowpath) ;  /* 0x0000000400047944 */ /* 0x000fea0003c00000 */
.L_x_3:
[----:B------:R-:W-:Y:S05]  /*03f0*/  BSYNC.RECONVERGENT B0 ;  /* 0x0000000000007941 */ /* 0x000fea0003800200 */
.L_x_2:
[----:B------:R-:W-:Y:S01]  /*0400*/  VIADD R0, R2, 0xf3000000 ;  /* 0xf300000002007836 */ /* 0x000fe20000000000 */
[----:B------:R0:W1:Y:S01]  /*0410*/  MUFU.RSQ R7, R2 ;  /* 0x0000000200077308 */ /* 0x0000620000001400 */
[----:B------:R-:W-:Y:S03]  /*0420*/  BSSY.RECONVERGENT B0, `(.L_x_4) ;  /* 0x000000b000007945 */ /* 0x000fe60003800200 */
[----:B------:R-:W-:-:S13]  /*0430*/  ISETP.GT.U32.AND P0, PT, R0, 0x727fffff, PT ;  /* 0x727fffff0000780c */ /* 0x000fda0003f04070 */
[----:B01----:R-:W-:Y:S05]  /*0440*/  @!P0 BRA `(.L_x_5) ;  /* 0x0000000000108947 */ /* 0x003fea0003800000 */
[----:B------:R-:W-:Y:S01]  /*0450*/  IMAD.MOV.U32 R0, RZ, RZ, R2 ;  /* 0x000000ffff007224 */ /* 0x000fe200078e0002 */
[----:B------:R-:W-:-:S07]  /*0460*/  MOV R9, 0x480 ;  /* 0x0000048000097802 */ /* 0x000fce0000000f00 */
[----:B------:R-:W-:Y:S05]  /*0470*/  CALL.REL.NOINC `($__internal_0_$__cuda_sm20_sqrt_rn_f32_slowpath) ;  /* 0x0000000000847944 */ /* 0x000fea0003c00000 */
[----:B------:R-:W-:Y:S05]  /*0480*/  BRA `(.L_x_6) ;  /* 0x0000000000107947 */ /* 0x000fea0003800000 */
.L_x_5:
[C---:B------:R-:W-:Y:S01]  /*0490*/  FMUL.FTZ R3, R7.reuse, R2 ;  /* 0x0000000207037220 */ /* 0x040fe20000410000 */
[----:B------:R-:W-:-:S03]  /*04a0*/  FMUL.FTZ R6, R7, 0.5 ;  /* 0x3f00000007067820 */ /* 0x000fc60000410000 */
[----:B------:R-:W-:-:S04]  /*04b0*/  FFMA R0, -R3, R3, R2 ;  /* 0x0000000303007223 */ /* 0x000fc80000000102 */
[----:B------:R-:W-:-:S07]  /*04c0*/  FFMA R0, R0, R6, R3 ;  /* 0x0000000600007223 */ /* 0x000fce0000000003 */
.L_x_6:
[----:B------:R-:W-:Y:S05]  /*04d0*/  BSYNC.RECONVERGENT B0 ;  /* 0x0000000000007941 */ /* 0x000fea0003800200 */
.L_x_4:
[----:B------:R-:W0:Y:S01]  /*04e0*/  LDCU UR6, c[0x0][0x3bc] ;  /* 0x00007780ff0677ac */ /* 0x000e220008000800 */
[----:B------:R-:W-:Y:S01]  /*04f0*/  BSSY.RECONVERGENT B0, `(.L_x_7) ;  /* 0x000000f000007945 */ /* 0x000fe20003800200 */
[----:B0-----:R-:W-:-:S04]  /*0500*/  FADD R6, R0, UR6 ;  /* 0x0000000600067e21 */ /* 0x001fc80008000000 */
[----:B------:R-:W0:Y:S08]  /*0510*/  MUFU.RCP R0, R6 ;  /* 0x0000000600007308 */ /* 0x000e300000001000 */
[----:B------:R-:W1:Y:S01]  /*0520*/  FCHK P0, R13, R6 ;  /* 0x000000060d007302 */ /* 0x000e620000000000 */
[----:B0-----:R-:W-:-:S04]  /*0530*/  FFMA R3, -R6, R0, 1 ;  /* 0x3f80000006037423 */ /* 0x001fc80000000100 */
[----:B------:R-:W-:-:S04]  /*0540*/  FFMA R0, R0, R3, R0 ;  /* 0x0000000300007223 */ /* 0x000fc80000000000 */
[----:B------:R-:W-:-:S04]  /*0550*/  FFMA R2, R0, R13, RZ ;  /* 0x0000000d00027223 */ /* 0x000fc800000000ff */
[----:B------:R-:W-:-:S04]  /*0560*/  FFMA R3, -R6, R2, R13 ;  /* 0x0000000206037223 */ /* 0x000fc8000000010d */
[----:B------:R-:W-:Y:S01]  /*0570*/  FFMA R0, R0, R3, R2 ;  /* 0x0000000300007223 */ /* 0x000fe20000000002 */
[----:B-1----:R-:W-:Y:S06]  /*0580*/  @!P0 BRA `(.L_x_8) ;  /* 0x0000000000148947 */ /* 0x002fec0003800000 */
[----:B------:R-:W-:Y:S01]  /*0590*/  MOV R3, R6 ;  /* 0x0000000600037202 */ /* 0x000fe20000000f00 */
[----:B------:R-:W-:Y:S01]  /*05a0*/  IMAD.MOV.U32 R2, RZ, RZ, R13 ;  /* 0x000000ffff027224 */ /* 0x000fe200078e000d */
[----:B------:R-:W-:-:S07]  /*05b0*/  MOV R6, 0x5d0 ;  /* 0x000005d000067802 */ /* 0x000fce0000000f00 */
[----:B------:R-:W-:Y:S05]  /*05c0*/  CALL.REL.NOINC `($__internal_1_$__cuda_sm3x_div_rn_noftz_f32_slowpath) ;  /* 0x00000000008c7944 */ /* 0x000fea0003c00000 */
[----:B------:R-:W-:-:S07]  /*05d0*/  IMAD.MOV.U32 R0, RZ, RZ, R2 ;  /* 0x000000ffff007224 */ /* 0x000fce00078e0002 */
.L_x_8:
[----:B------:R-:W-:Y:S05]  /*05e0*/  BSYNC.RECONVERGENT B0 ;  /* 0x0000000000007941 */ /* 0x000fea0003800200 */
.L_x_7:
[----:B------:R-:W0:Y:S02]  /*05f0*/  LDCU.64 UR6, c[0x0][0x380] ;  /* 0x00007000ff0677ac */ /* 0x000e240008000a00 */
[----:B0-----:R-:W-:Y:S01]  /*0600*/  IADD3 R2, P0, PT, R5, UR6, RZ ;  /* 0x0000000605027c10 */ /* 0x001fe2000ff1e0ff */
[----:B------:R-:W0:Y:S03]  /*0610*/  LDCU UR6, c[0x0][0x3c0] ;  /* 0x00007800ff0677ac */ /* 0x000e260008000800 */
[----:B------:R-:W-:Y:S01]  /*0620*/  IADD3.X R3, PT, PT, R4, UR7, RZ, P0, !PT ;  /* 0x0000000704037c10 */ /* 0x000fe200087fe4ff */
[----:B------:R-:W1:Y:S04]  /*0630*/  LDCU UR7, c[0x0][0x3a8] ;  /* 0x00007500ff0777ac */ /* 0x000e680008000800 */
[----:B------:R-:W0:Y:S02]  /*0640*/  LDG.E R5, desc[UR4][R2.64] ;  /* 0x0000000402057981 */ /* 0x000e24000c1e1900 */
[----:B0-----:R-:W-:-:S04]  /*0650*/  FFMA R0, R5, UR6, R0 ;  /* 0x0000000605007c23 */ /* 0x001fc80008000000 */
[----:B-1----:R-:W-:-:S05]  /*0660*/  FFMA R5, -R0, UR7, R5 ;  /* 0x0000000700057c23 */ /* 0x002fca0008000105 */
[----:B------:R-:W-:Y:S01]  /*0670*/  STG.E desc[UR4][R2.64], R5 ;  /* 0x0000000502007986 */ /* 0x000fe2000c101904 */
[----:B------:R-:W-:Y:S05]  /*0680*/  EXIT ;  /* 0x000000000000794d */ /* 0x000fea0003800000 */
        .weak           $__internal_0_$__cuda_sm20_sqrt_rn_f32_slowpath
        .type           $__internal_0_$__cuda_sm20_sqrt_rn_f32_slowpath,@function
        .size           $__internal_0_$__cuda_sm20_sqrt_rn_f32_slowpath,($__internal_1_$__cuda_sm3x_div_rn_noftz_f32_slowpath - $__internal_0_$__cuda_sm20_sqrt_rn_f32_slowpath)
$__internal_0_$__cuda_sm20_sqrt_rn_f32_slowpath:
[----:B------:R-:W-:-:S13]  /*0690*/  LOP3.LUT P0, RZ, R0, 0x7fffffff, RZ, 0xc0, !PT ;  /* 0x7fffffff00ff7812 */ /* 0x000fda000780c0ff */
[----:B------:R-:W-:Y:S01]  /*06a0*/  @!P0 IMAD.MOV.U32 R2, RZ, RZ, R0 ;  /* 0x000000ffff028224 */ /* 0x000fe200078e0000 */
[----:B------:R-:W-:Y:S06]  /*06b0*/  @!P0 BRA `(.L_x_9) ;  /* 0x0000000000408947 */ /* 0x000fec0003800000 */
[----:B------:R-:W-:-:S13]  /*06c0*/  FSETP.GEU.FTZ.AND P0, PT, R0, RZ, PT ;  /* 0x000000ff0000720b */ /* 0x000fda0003f1e000 */
[----:B------:R-:W-:Y:S01]  /*06d0*/  @!P0 IMAD.MOV.U32 R2, RZ, RZ, 0x7fffffff ;  /* 0x7fffffffff028424 */ /* 0x000fe200078e00ff */
[----:B------:R-:W-:Y:S06]  /*06e0*/  @!P0 BRA `(.L_x_9) ;  /* 0x0000000000348947 */ /* 0x000fec0003800000 */
[----:B------:R-:W-:-:S13]  /*06f0*/  FSETP.GTU.FTZ.AND P0, PT, |R0|, +INF , PT ;  /* 0x7f8000000000780b */ /* 0x000fda0003f1c200 */
[----:B------:R-:W-:Y:S01]  /*0700*/  @P0 FADD.FTZ R2, R0, 1 ;  /* 0x3f80000000020421 */ /* 0x000fe20000010000 */
[----:B------:R-:W-:Y:S06]  /*0710*/  @P0 BRA `(.L_x_9) ;  /* 0x0000000000280947 */ /* 0x000fec0003800000 */
[----:B------:R-:W-:-:S13]  /*0720*/  FSETP.NEU.FTZ.AND P0, PT, |R0|, +INF , PT ;  /* 0x7f8000000000780b */ /* 0x000fda0003f1d200 */
[----:B------:R-:W-:-:S04]  /*0730*/  @P0 FFMA R3, R0, 1.84467440737095516160e+19, RZ ;  /* 0x5f80000000030823 */ /* 0x000fc800000000ff */
[----:B------:R-:W0:Y:S02]  /*0740*/  @P0 MUFU.RSQ R2, R3 ;  /* 0x0000000300020308 */ /* 0x000e240000001400 */
[----:B0-----:R-:W-:Y:S01]  /*0750*/  @P0 FMUL.FTZ R6, R3, R2 ;  /* 0x0000000203060220 */ /* 0x001fe20000410000 */
[----:B------:R-:W-:Y:S01]  /*0760*/  @P0 FMUL.FTZ R8, R2, 0.5 ;  /* 0x3f00000002080820 */ /* 0x000fe20000410000 */
[----:B------:R-:W-:Y:S02]  /*0770*/  @!P0 MOV R2, R0 ;  /* 0x0000000000028202 */ /* 0x000fe40000000f00 */
[----:B------:R-:W-:-:S04]  /*0780*/  @P0 FADD.FTZ R7, -R6, -RZ ;  /* 0x800000ff06070221 */ /* 0x000fc80000010100 */
[----:B------:R-:W-:-:S04]  /*0790*/  @P0 FFMA R7, R6, R7, R3 ;  /* 0x0000000706070223 */ /* 0x000fc80000000003 */
[----:B------:R-:W-:-:S04]  /*07a0*/  @P0 FFMA R7, R7, R8, R6 ;  /* 0x0000000807070223 */ /* 0x000fc80000000006 */
[----:B------:R-:W-:-:S07]  /*07b0*/  @P0 FMUL.FTZ R2, R7, 2.3283064365386962891e-10 ;  /* 0x2f80000007020820 */ /* 0x000fce0000410000 */
.L_x_9:
[----:B------:R-:W-:Y:S02]  /*07c0*/  IMAD.MOV.U32 R0, RZ, RZ, R2 ;  /* 0x000000ffff007224 */ /* 0x000fe400078e0002 */
[----:B------:R-:W-:Y:S02]  /*07d0*/  IMAD.MOV.U32 R2, RZ, RZ, R9 ;  /* 0x000000ffff027224 */ /* 0x000fe400078e0009 */
[----:B------:R-:W-:-:S04]  /*07e0*/  IMAD.MOV.U32 R3, RZ, RZ, 0x0 ;  /* 0x00000000ff037424 */ /* 0x000fc800078e00ff */
[----:B------:R-:W-:Y:S05]  /*07f0*/  RET.REL.NODEC R2 `(_Z13adamw_kernel2PfS_S_S_lfffffff) ;  /* 0xfffffff802007950 */ /* 0x000fea0003c3ffff */
        .weak           $__internal_1_$__cuda_sm3x_div_rn_noftz_f32_slowpath
        .type           $__internal_1_$__cuda_sm3x_div_rn_noftz_f32_slowpath,@function
        .size           $__internal_1_$__cuda_sm3x_div_rn_noftz_f32_slowpath,(.L_x_23 - $__internal_1_$__cuda_sm3x_div_rn_noftz_f32_slowpath)
$__internal_1_$__cuda_sm3x_div_rn_noftz_f32_slowpath:
[----:B------:R-:W-:Y:S01]  /*0800*/  SHF.R.U32.HI R8, RZ, 0x17, R3 ;  /* 0x00000017ff087819 */ /* 0x000fe20000011603 */
[----:B------:R-:W-:Y:S01]  /*0810*/  BSSY.RECONVERGENT B1, `(.L_x_10) ;  /* 0x0000062000017945 */ /* 0x000fe20003800200 */
[----:B------:R-:W-:Y:S02]  /*0820*/  SHF.R.U32.HI R7, RZ, 0x17, R2 ;  /* 0x00000017ff077819 */ /* 0x000fe40000011602 */
[----:B------:R-:W-:Y:S02]  /*0830*/  LOP3.LUT R12, R8, 0xff, RZ, 0xc0, !PT ;  /* 0x000000ff080c7812 */ /* 0x000fe400078ec0ff */
[----:B------:R-:W-:Y:S02]  /*0840*/  LOP3.LUT R10, R7, 0xff, RZ, 0xc0, !PT ;  /* 0x000000ff070a7812 */ /* 0x000fe400078ec0ff */
[----:B------:R-:W-:-:S03]  /*0850*/  IADD3 R9, PT, PT, R12, -0x1, RZ ;  /* 0xffffffff0c097810 */ /* 0x000fc60007ffe0ff */
[----:B------:R-:W-:Y:S01]  /*0860*/  VIADD R8, R10, 0xffffffff ;  /* 0xffffffff0a087836 */ /* 0x000fe20000000000 */
[----:B------:R-:W-:-:S04]  /*0870*/  ISETP.GT.U32.AND P0, PT, R9, 0xfd, PT ;  /* 0x000000fd0900780c */ /* 0x000fc80003f04070 */
[----:B------:R-:W-:-:S13]  /*0880*/  ISETP.GT.U32.OR P0, PT, R8, 0xfd, P0 ;  /* 0x000000fd0800780c */ /* 0x000fda0000704470 */
[----:B------:R-:W-:Y:S01]  /*0890*/  @!P0 IMAD.MOV.U32 R7, RZ, RZ, RZ ;  /* 0x000000ffff078224 */ /* 0x000fe200078e00ff */
[----:B------:R-:W-:Y:S06]  /*08a0*/  @!P0 BRA `(.L_x_11) ;  /* 0x00000000005c8947 */ /* 0x000fec0003800000 */
[----:B------:R-:W-:Y:S02]  /*08b0*/  FSETP.GTU.FTZ.AND P0, PT, |R2|, +INF , PT ;  /* 0x7f8000000200780b */ /* 0x000fe40003f1c200 */
[----:B------:R-:W-:-:S04]  /*08c0*/  FSETP.GTU.FTZ.AND P1, PT, |R3|, +INF , PT ;  /* 0x7f8000000300780b */ /* 0x000fc80003f3c200 */
[----:B------:R-:W-:-:S13]  /*08d0*/  PLOP3.LUT P0, PT, P0, P1, PT, 0xf8, 0x8f ;  /* 0x00000000008f781c */ /* 0x000fda0000703f70 */
[----:B------:R-:W-:Y:S05]  /*08e0*/  @P0 BRA `(.L_x_12) ;  /* 0x00000004004c0947 */ /* 0x000fea0003800000 */
[----:B------:R-:W-:-:S13]  /*08f0*/  LOP3.LUT P0, RZ, R3, 0x7fffffff, R2, 0xc8, !PT ;  /* 0x7fffffff03ff7812 */ /* 0x000fda000780c802 */
[----:B------:R-:W-:Y:S05]  /*0900*/  @!P0 BRA `(.L_x_13) ;  /* 0x00000004003c8947 */ /* 0x000fea0003800000 */
[C---:B------:R-:W-:Y:S02]  /*0910*/  FSETP.NEU.FTZ.AND P2, PT, |R2|.reuse, +INF , PT ;  /* 0x7f8000000200780b */ /* 0x040fe40003f5d200 */
[----:B------:R-:W-:Y:S02]  /*0920*/  FSETP.NEU.FTZ.AND P1, PT, |R3|, +INF , PT ;  /* 0x7f8000000300780b */ /* 0x000fe40003f3d200 */
[----:B------:R-:W-:-:S11]  /*0930*/  FSETP.NEU.FTZ.AND P0, PT, |R2|, +INF , PT ;  /* 0x7f8000000200780b */ /* 0x000fd60003f1d200 */
[----:B------:R-:W-:Y:S05]  /*0940*/  @!P1 BRA !P2, `(.L_x_13) ;  /* 0x00000004002c9947 */ /* 0x000fea0005000000 */
[----:B------:R-:W-:-:S04]  /*0950*/  LOP3.LUT P2, RZ, R2, 0x7fffffff, RZ, 0xc0, !PT ;  /* 0x7fffffff02ff7812 */ /* 0x000fc8000784c0ff */
[----:B------:R-:W-:-:S13]  /*0960*/  PLOP3.LUT P1, PT, P1, P2, PT, 0x2f, 0xf2 ;  /* 0x0000000000f2781c */ /* 0x000fda0000f24577 */
[----:B------:R-:W-:Y:S05]  /*0970*/  @P1 BRA `(.L_x_14) ;  /* 0x0000000400181947 */ /* 0x000fea0003800000 */
[----:B------:R-:W-:-:S04]  /*0980*/  LOP3.LUT P1, RZ, R3, 0x7fffffff, RZ, 0xc0, !PT ;  /* 0x7fffffff03ff7812 */ /* 0x000fc8000782c0ff */
[----:B------:R-:W-:-:S13]  /*0990*/  PLOP3.LUT P0, PT, P0, P1, PT, 0x2f, 0xf2 ;  /* 0x0000000000f2781c */ /* 0x000fda0000702577 */
[----:B------:R-:W-:Y:S05]  /*09a0*/  @P0 BRA `(.L_x_15) ;  /* 0x0000000400000947 */ /* 0x000fea0003800000 */
[----:B------:R-:W-:Y:S02]  /*09b0*/  ISETP.GE.AND P0, PT, R8, RZ, PT ;  /* 0x000000ff0800720c */ /* 0x000fe40003f06270 */
[----:B------:R-:W-:-:S11]  /*09c0*/  ISETP.GE.AND P1, PT, R9, RZ, PT ;  /* 0x000000ff0900720c */ /* 0x000fd60003f26270 */
[----:B------:R-:W-:Y:S01]  /*09d0*/  @P0 IMAD.MOV.U32 R7, RZ, RZ, RZ ;  /* 0x000000ffff070224 */ /* 0x000fe200078e00ff */
[----:B------:R-:W-:Y:S01]  /*09e0*/  @!P0 MOV R7, 0xffffffc0 ;  /* 0xffffffc000078802 */ /* 0x000fe20000000f00 */
[----:B------:R-:W-:Y:S01]  /*09f0*/  @!P0 FFMA R2, R2, 1.84467440737095516160e+19, RZ ;  /* 0x5f80000002028823 */ /* 0x000fe200000000ff */
[----:B------:R-:W-:-:S03]  /*0a00*/  @!P1 FFMA R3, R3, 1.84467440737095516160e+19, RZ ;  /* 0x5f80000003039823 */ /* 0x000fc600000000ff */
[----:B------:R-:W-:-:S07]  /*0a10*/  @!P1 VIADD R7, R7, 0x40 ;  /* 0x0000004007079836 */ /* 0x000fce0000000000 */
.L_x_11:
[----:B------:R-:W-:Y:S01]  /*0a20*/  LEA R8, R12, 0xc0800000, 0x17 ;  /* 0xc08000000c087811 */ /* 0x000fe200078eb8ff */
[----:B------:R-:W-:Y:S04]  /*0a30*/  BSSY.RECONVERGENT B2, `(.L_x_16) ;  /* 0x0000036000027945 */ /* 0x000fe80003800200 */
[----:B------:R-:W-:Y:S02]  /*0a40*/  IMAD.IADD R8, R3, 0x1, -R8 ;  /* 0x0000000103087824 */ /* 0x000fe400078e0a08 */
[----:B------:R-:W-:Y:S02]  /*0a50*/  VIADD R3, R10, 0xffffff81 ;  /* 0xffffff810a037836 */ /* 0x000fe40000000000 */
[----:B------:R0:W1:Y:S01]  /*0a60*/  MUFU.RCP R9, R8 ;  /* 0x0000000800097308 */ /* 0x0000620000001000 */
[----:B------:R-:W-:Y:S01]  /*0a70*/  FADD.FTZ R11, -R8, -RZ ;  /* 0x800000ff080b7221 */ /* 0x000fe20000010100 */
[C---:B------:R-:W-:Y:S01]  /*0a80*/  IMAD R2, R3.reuse, -0x800000, R2 ;  /* 0xff80000003027824 */ /* 0x040fe200078e0202 */
[----:B0-----:R-:W-:-:S04]  /*0a90*/  IADD3 R8, PT, PT, R3, 0x7f, -R12 ;  /* 0x0000007f03087810 */ /* 0x001fc80007ffe80c */
[----:B------:R-:W-:Y:S01]  /*0aa0*/  IADD3 R8, PT, PT, R8, R7, RZ ;  /* 0x0000000708087210 */ /* 0x000fe20007ffe0ff */
[----:B-1----:R-:W-:-:S04]  /*0ab0*/  FFMA R10, R9, R11, 1 ;  /* 0x3f800000090a7423 */ /* 0x002fc8000000000b */
[----:B------:R-:W-:-:S04]  /*0ac0*/  FFMA R14, R9, R10, R9 ;  /* 0x0000000a090e7223 */ /* 0x000fc80000000009 */
[----:B------:R-:W-:-:S04]  /*0ad0*/  FFMA R9, R2, R14, RZ ;  /* 0x0000000e02097223 */ /* 0x000fc800000000ff */
[----:B------:R-:W-:-:S04]  /*0ae0*/  FFMA R10, R11, R9, R2 ;  /* 0x000000090b0a7223 */ /* 0x000fc80000000002 */
[----:B------:R-:W-:-:S04]  /*0af0*/  FFMA R9, R14, R10, R9 ;  /* 0x0000000a0e097223 */ /* 0x000fc80000000009 */
[----:B------:R-:W-:-:S04]  /*0b00*/  FFMA R10, R11, R9, R2 ;  /* 0x000000090b0a7223 */ /* 0x000fc80000000002 */
[----:B------:R-:W-:-:S05]  /*0b10*/  FFMA R2, R14, R10, R9 ;  /* 0x0000000a0e027223 */ /* 0x000fca0000000009 */
[----:B------:R-:W-:-:S04]  /*0b20*/  SHF.R.U32.HI R3, RZ, 0x17, R2 ;  /* 0x00000017ff037819 */ /* 0x000fc80000011602 */
[----:B------:R-:W-:-:S05]  /*0b30*/  LOP3.LUT R3, R3, 0xff, RZ, 0xc0, !PT ;  /* 0x000000ff03037812 */ /* 0x000fca00078ec0ff */
[----:B------:R-:W-:-:S04]  /*0b40*/  IMAD.IADD R11, R3, 0x1, R8 ;  /* 0x00000001030b7824 */ /* 0x000fc800078e0208 */
[----:B------:R-:W-:-:S05]  /*0b50*/  VIADD R3, R11, 0xffffffff ;  /* 0xffffffff0b037836 */ /* 0x000fca0000000000 */
[----:B------:R-:W-:-:S13]  /*0b60*/  ISETP.GE.U32.AND P0, PT, R3, 0xfe, PT ;  /* 0x000000fe0300780c */ /* 0x000fda0003f06070 */
[----:B------:R-:W-:Y:S05]  /*0b70*/  @!P0 BRA `(.L_x_17) ;  /* 0x0000000000808947 */ /* 0x000fea0003800000 */
[----:B------:R-:W-:-:S13]  /*0b80*/  ISETP.GT.AND P0, PT, R11, 0xfe, PT ;  /* 0x000000fe0b00780c */ /* 0x000fda0003f04270 */
[----:B------:R-:W-:Y:S05]  /*0b90*/  @P0 BRA `(.L_x_18) ;  /* 0x00000000006c0947 */ /* 0x000fea0003800000 */
[----:B------:R-:W-:-:S13]  /*0ba0*/  ISETP.GE.AND P0, PT, R11, 0x1, PT ;  /* 0x000000010b00780c */ /* 0x000fda0003f06270 */
[----:B------:R-:W-:Y:S05]  /*0bb0*/  @P0 BRA `(.L_x_19) ;  /* 0x0000000000740947 */ /* 0x000fea0003800000 */
[----:B------:R-:W-:Y:S02]  /*0bc0*/  ISETP.GE.AND P0, PT, R11, -0x18, PT ;  /* 0xffffffe80b00780c */ /* 0x000fe40003f06270 */
[----:B------:R-:W-:-:S11]  /*0bd0*/  LOP3.LUT R2, R2, 0x80000000, RZ, 0xc0, !PT ;  /* 0x8000000002027812 */ /* 0x000fd600078ec0ff */
[----:B------:R-:W-:Y:S05]  /*0be0*/  @!P0 BRA `(.L_x_19) ;  /* 0x0000000000688947 */ /* 0x000fea0003800000 */
[CCC-:B------:R-:W-:Y:S01]  /*0bf0*/  FFMA.RZ R3, R14.reuse, R10.reuse, R9.reuse ;  /* 0x0000000a0e037223 */ /* 0x1c0fe2000000c009 */
[CCC-:B------:R-:W-:Y:S01]  /*0c00*/  FFMA.RM R8, R14.reuse, R10.reuse, R9.reuse ;  /* 0x0000000a0e087223 */ /* 0x1c0fe20000004009 */
[C---:B------:R-:W-:Y:S02]  /*0c10*/  ISETP.NE.AND P2, PT, R11.reuse, RZ, PT ;  /* 0x000000ff0b00720c */ /* 0x040fe40003f45270 */
[----:B------:R-:W-:Y:S02]  /*0c20*/  ISETP.NE.AND P1, PT, R11, RZ, PT ;  /* 0x000000ff0b00720c */ /* 0x000fe40003f25270 */
[----:B------:R-:W-:Y:S01]  /*0c30*/  LOP3.LUT R7, R3, 0x7fffff, RZ, 0xc0, !PT ;  /* 0x007fffff03077812 */ /* 0x000fe200078ec0ff */
[----:B------:R-:W-:Y:S01]  /*0c40*/  FFMA.RP R3, R14, R10, R9 ;  /* 0x0000000a0e037223 */ /* 0x000fe20000008009 */
[----:B------:R-:W-:Y:S01]  /*0c50*/  IADD3 R10, PT, PT, R11, 0x20, RZ ;  /* 0x000000200b0a7810 */ /* 0x000fe20007ffe0ff */
[----:B------:R-:W-:Y:S01]  /*0c60*/  IMAD.MOV R9, RZ, RZ, -R11 ;  /* 0x000000ffff097224 */ /* 0x000fe200078e0a0b */
[----:B------:R-:W-:-:S02]  /*0c70*/  LOP3.LUT R7, R7, 0x800000, RZ, 0xfc, !PT ;  /* 0x0080000007077812 */ /* 0x000fc400078efcff */
[----:B------:R-:W-:Y:S02]  /*0c80*/  FSETP.NEU.FTZ.AND P0, PT, R3, R8, PT ;  /* 0x000000080300720b */ /* 0x000fe40003f1d000 */
[----:B------:R-:W-:Y:S02]  /*0c90*/  SHF.L.U32 R10, R7, R10, RZ ;  /* 0x0000000a070a7219 */ /* 0x000fe400000006ff */
[----:B------:R-:W-:Y:S02]  /*0ca0*/  SEL R8, R9, RZ, P2 ;  /* 0x000000ff09087207 */ /* 0x000fe40001000000 */
[----:B------:R-:W-:Y:S02]  /*0cb0*/  ISETP.NE.AND P1, PT, R10, RZ, P1 ;  /* 0x000000ff0a00720c */ /* 0x000fe40000f25270 */
[----:B------:R-:W-:Y:S02]  /*0cc0*/  SHF.R.U32.HI R8, RZ, R8, R7 ;  /* 0x00000008ff087219 */ /* 0x000fe40000011607 */
[----:B------:R-:W-:-:S02]  /*0cd0*/  PLOP3.LUT P0, PT, P0, P1, PT, 0xf8, 0x8f ;  /* 0x00000000008f781c */ /* 0x000fc40000703f70 */
[----:B------:R-:W-:Y:S02]  /*0ce0*/  SHF.R.U32.HI R10, RZ, 0x1, R8 ;  /* 0x00000001ff0a7819 */ /* 0x000fe40000011608 */
[----:B------:R-:W-:-:S04]  /*0cf0*/  SEL R3, RZ, 0x1, !P0 ;  /* 0x00000001ff037807 */ /* 0x000fc80004000000 */
[----:B------:R-:W-:-:S04]  /*0d00*/  LOP3.LUT R3, R3, 0x1, R10, 0xf8, !PT ;  /* 0x0000000103037812 */ /* 0x000fc800078ef80a */
[----:B------:R-:W-:-:S05]  /*0d10*/  LOP3.LUT R3, R3, R8, RZ, 0xc0, !PT ;  /* 0x0000000803037212 */ /* 0x000fca00078ec0ff */
[----:B------:R-:W-:-:S05]  /*0d20*/  IMAD.IADD R3, R10, 0x1, R3 ;  /* 0x000000010a037824 */ /* 0x000fca00078e0203 */
[----:B------:R-:W-:Y:S01]  /*0d30*/  LOP3.LUT R2, R3, R2, RZ, 0xfc, !PT ;  /* 0x0000000203027212 */ /* 0x000fe200078efcff */
[----:B------:R-:W-:Y:S06]  /*0d40*/  BRA `(.L_x_19) ;  /* 0x0000000000107947 */ /* 0x000fec0003800000 */
.L_x_18:
[----:B------:R-:W-:-:S04]  /*0d50*/  LOP3.LUT R2, R2, 0x80000000, RZ, 0xc0, !PT ;  /* 0x8000000002027812 */ /* 0x000fc800078ec0ff */
[----:B------:R-:W-:Y:S01]  /*0d60*/  LOP3.LUT R2, R2, 0x7f800000, RZ, 0xfc, !PT ;  /* 0x7f80000002027812 */ /* 0x000fe200078efcff */
[----:B------:R-:W-:Y:S06]  /*0d70*/  BRA `(.L_x_19) ;  /* 0x0000000000047947 */ /* 0x000fec0003800000 */
.L_x_17:
[----:B------:R-:W-:-:S07]  /*0d80*/  LEA R2, R8, R2, 0x17 ;  /* 0x0000000208027211 */ /* 0x000fce00078eb8ff */
.L_x_19:
[----:B------:R-:W-:Y:S05]  /*0d90*/  BSYNC.RECONVERGENT B2 ;  /* 0x0000000000027941 */ /* 0x000fea0003800200 */
.L_x_16:
[----:B------:R-:W-:Y:S05]  /*0da0*/  BRA `(.L_x_20) ;  /* 0x0000000000207947 */ /* 0x000fea0003800000 */
.L_x_15:
[----:B------:R-:W-:-:S04]  /*0db0*/  LOP3.LUT R2, R3, 0x80000000, R2, 0x48, !PT ;  /* 0x8000000003027812 */ /* 0x000fc800078e4802 */
[----:B------:R-:W-:Y:S01]  /*0dc0*/  LOP3.LUT R2, R2, 0x7f800000, RZ, 0xfc, !PT ;  /* 0x7f80000002027812 */ /* 0x000fe200078efcff */
[----:B------:R-:W-:Y:S06]  /*0dd0*/  BRA `(.L_x_20) ;  /* 0x0000000000147947 */ /* 0x000fec0003800000 */
.L_x_14:
[----:B------:R-:W-:Y:S01]  /*0de0*/  LOP3.LUT R2, R3, 0x80000000, R2, 0x48, !PT ;  /* 0x8000000003027812 */ /* 0x000fe200078e4802 */
[----:B------:R-:W-:Y:S06]  /*0df0*/  BRA `(.L_x_20) ;  /* 0x00000000000c7947 */ /* 0x000fec0003800000 */
.L_x_13:
[----:B------:R-:W0:Y:S01]  /*0e00*/  MUFU.RSQ R2, -QNAN ;  /* 0xffc0000000027908 */ /* 0x000e220000001400 */
[----:B------:R-:W-:Y:S05]  /*0e10*/  BRA `(.L_x_20) ;  /* 0x0000000000047947 */ /* 0x000fea0003800000 */
.L_x_12:
[----:B------:R-:W-:-:S07]  /*0e20*/  FADD.FTZ R2, R2, R3 ;  /* 0x0000000302027221 */ /* 0x000fce0000010000 */
.L_x_20:
[----:B------:R-:W-:Y:S05]  /*0e30*/  BSYNC.RECONVERGENT B1 ;  /* 0x0000000000017941 */ /* 0x000fea0003800200 */
.L_x_10:
[----:B------:R-:W-:-:S04]  /*0e40*/  IMAD.MOV.U32 R7, RZ, RZ, 0x0 ;  /* 0x00000000ff077424 */ /* 0x000fc800078e00ff */
[----:B0-----:R-:W-:Y:S05]  /*0e50*/  RET.REL.NODEC R6 `(_Z13adamw_kernel2PfS_S_S_lfffffff) ;  /* 0xfffffff006687950 */ /* 0x001fea0003c3ffff */
.L_x_21:
[----:B------:R-:W-:-:S00]  /*0e60*/  BRA `(.L_x_21) ;  /* 0xfffffffc00fc7947 */ /* 0x000fc0000383ffff */
[----:B------:R-:W-:-:S00]  /*0e70*/  NOP ;  /* 0x0000000000007918 */ /* 0x000fc00000000000 */
        /* <DEDUP_REMOVED lines=8> */
.L_x_23:


//--------------------- .nv.shared.reserved.0     --------------------------
	.section	.nv.shared.reserved.0,"aw",@nobits
	.weak		__nv_reservedSMEM_offset_0_alias
	.size		__nv_reservedSMEM_offset_0_alias, 0, 64
	.other		__nv_reservedSMEM_offset_0_alias,@"STO_CUDA_RESERVED_SHARED STV_DEFAULT"
__nv_reservedSMEM_offset_0_alias:
	.zero		0
	.zero		64


//--------------------- .nv.constant0._Z13adamw_kernel2PfS_S_S_lfffffff --------------------------
	.section	.nv.constant0._Z13adamw_kernel2PfS_S_S_lfffffff,"a",@progbits
	.sectionflags	@""
	.align	4
.nv.constant0._Z13adamw_kernel2PfS_S_S_lfffffff:
	.zero		964


//--------------------- SYMBOLS --------------------------

	.type		.nv.reservedSmem.offset0,@object
	.size		.nv.reservedSmem.offset0,0x4
